//
// Generated by NVIDIA NVVM Compiler
//
// Compiler Build ID: CL-36424714
// Cuda compilation tools, release 13.0, V13.0.88
// Based on NVVM 20.0.0
//

.version 9.0
.target sm_100
.address_size 64

	// .globl	_Z11EmptyKernelIvEvv

.visible .entry _Z11EmptyKernelIvEvv()
{


	ret;

}
	// .globl	_Z9FooKernelIN11FooDispatchIiE12OpaquePolicyEiEvPT0_
.visible .entry _Z9FooKernelIN11FooDispatchIiE12OpaquePolicyEiEvPT0_(
	.param .u64 .ptr .align 1 _Z9FooKernelIN11FooDispatchIiE12OpaquePolicyEiEvPT0__param_0
)
{
	.reg .b32 	%r<2>;
	.reg .b64 	%rd<3>;

	ld.param.u64 	%rd1, [_Z9FooKernelIN11FooDispatchIiE12OpaquePolicyEiEvPT0__param_0];
	cvta.to.global.u64 	%rd2, %rd1;
	mov.b32 	%r1, 16384;
	st.global.u32 	[%rd2], %r1;
	ret;

}
	// .globl	_Z9FooKernelI12KernelPolicyILi256ELi2ELi1EEiEvPT0_
.visible .entry _Z9FooKernelI12KernelPolicyILi256ELi2ELi1EEiEvPT0_(
	.param .u64 .ptr .align 1 _Z9FooKernelI12KernelPolicyILi256ELi2ELi1EEiEvPT0__param_0
)
{
	.reg .b32 	%r<2>;
	.reg .b64 	%rd<3>;

	ld.param.u64 	%rd1, [_Z9FooKernelI12KernelPolicyILi256ELi2ELi1EEiEvPT0__param_0];
	cvta.to.global.u64 	%rd2, %rd1;
	mov.b32 	%r1, 512;
	st.global.u32 	[%rd2], %r1;
	ret;

}


// ===== COMPILED SASS (sm_100) =====

	.target	sm_100

	.elftype	@"ET_EXEC"


//--------------------- .note.nv.tkinfo           --------------------------
	.section	.note.nv.tkinfo,"",@"SHT_NOTE"
	.sectionflags	@"SHF_NOTE_NV_TKINFO"
	.tkinfo
        /*0018*/ 	.word	0x00000002
        /*0030*/ 	.string	""
        /*0030*/ 	.string	"ptxas"
        /*0030*/ 	.string	"Cuda compilation tools, release 13.0, V13.0.88"
        /*0030*/ 	.string	"Build cuda_13.0.r13.0/compiler.36424714_0"
        /*0030*/ 	.string	"-arch sm_100 -m 64 "



//--------------------- .note.nv.cuinfo           --------------------------
	.section	.note.nv.cuinfo,"",@"SHT_NOTE"
	.sectionflags	@"SHF_NOTE_NV_CUINFO"
        /*0018*/ 	.short	0x0002
        /*001a*/ 	.short	0x0064
        /*001c*/ 	.short	0x0082
	.zero		2


//--------------------- .nv.info                  --------------------------
	.section	.nv.info,"",@"SHT_CUDA_INFO"
	.align	4


	//----- nvinfo : EIATTR_REGCOUNT
	.align		4
        /*0000*/ 	.byte	0x04, 0x2f
        /*0002*/ 	.short	(.L_1 - .L_0)
	.align		4
.L_0:
        /*0004*/ 	.word	index@(_Z11EmptyKernelIvEvv)
        /*0008*/ 	.word	0x00000004


	//----- nvinfo : EIATTR_FRAME_SIZE
	.align		4
.L_1:
        /*000c*/ 	.byte	0x04, 0x11
        /*000e*/ 	.short	(.L_3 - .L_2)
	.align		4
.L_2:
        /*0010*/ 	.word	index@(_Z11EmptyKernelIvEvv)
        /*0014*/ 	.word	0x00000000


	//----- nvinfo : EIATTR_REGCOUNT
	.align		4
.L_3:
        /*0018*/ 	.byte	0x04, 0x2f
        /*001a*/ 	.short	(.L_5 - .L_4)
	.align		4
.L_4:
        /*001c*/ 	.word	index@(_Z9FooKernelIN11FooDispatchIiE12OpaquePolicyEiEvPT0_)
        /*0020*/ 	.word	0x00000008


	//----- nvinfo : EIATTR_FRAME_SIZE
	.align		4
.L_5:
        /*0024*/ 	.byte	0x04, 0x11
        /*0026*/ 	.short	(.L_7 - .L_6)
	.align		4
.L_6:
        /*0028*/ 	.word	index@(_Z9FooKernelIN11FooDispatchIiE12OpaquePolicyEiEvPT0_)
        /*002c*/ 	.word	0x00000000


	//----- nvinfo : EIATTR_REGCOUNT
	.align		4
.L_7:
        /*0030*/ 	.byte	0x04, 0x2f
        /*0032*/ 	.short	(.L_9 - .L_8)
	.align		4
.L_8:
        /*0034*/ 	.word	index@(_Z9FooKernelI12KernelPolicyILi256ELi2ELi1EEiEvPT0_)
        /*0038*/ 	.word	0x00000008


	//----- nvinfo : EIATTR_FRAME_SIZE
	.align		4
.L_9:
        /*003c*/ 	.byte	0x04, 0x11
        /*003e*/ 	.short	(.L_11 - .L_10)
	.align		4
.L_10:
        /*0040*/ 	.word	index@(_Z9FooKernelI12KernelPolicyILi256ELi2ELi1EEiEvPT0_)
        /*0044*/ 	.word	0x00000000


	//----- nvinfo : EIATTR_MIN_STACK_SIZE
	.align		4
.L_11:
        /*0048*/ 	.byte	0x04, 0x12
        /*004a*/ 	.short	(.L_13 - .L_12)
	.align		4
.L_12:
        /*004c*/ 	.word	index@(_Z9FooKernelI12KernelPolicyILi256ELi2ELi1EEiEvPT0_)
        /*0050*/ 	.word	0x00000000


	//----- nvinfo : EIATTR_MIN_STACK_SIZE
	.align		4
.L_13:
        /*0054*/ 	.byte	0x04, 0x12
        /*0056*/ 	.short	(.L_15 - .L_14)
	.align		4
.L_14:
        /*0058*/ 	.word	index@(_Z9FooKernelIN11FooDispatchIiE12OpaquePolicyEiEvPT0_)
        /*005c*/ 	.word	0x00000000


	//----- nvinfo : EIATTR_MIN_STACK_SIZE
	.align		4
.L_15:
        /*0060*/ 	.byte	0x04, 0x12
        /*0062*/ 	.short	(.L_17 - .L_16)
	.align		4
.L_16:
        /*0064*/ 	.word	index@(_Z11EmptyKernelIvEvv)
        /*0068*/ 	.word	0x00000000
.L_17:


//--------------------- .nv.compat                --------------------------
	.section	.nv.compat,"",@"SHT_CUDA_COMPAT_INFO"
	.align	4
        /*0000*/ 	.byte	0x02, 0x09, 0x00, 0x00, 0x02, 0x02, 0x01, 0x00, 0x02, 0x05, 0x05, 0x00, 0x03, 0x07, 0x01, 0x01
        /*0010*/ 	.byte	0x02, 0x03, 0x00, 0x00, 0x02, 0x06, 0x01, 0x00, 0x04, 0x0b, 0x08, 0x00, 0x09, 0x00, 0x00, 0x00
        /*0020*/ 	.byte	0x00, 0x00, 0x00, 0x00


//--------------------- .nv.info._Z9FooKernelI12KernelPolicyILi256ELi2ELi1EEiEvPT0_ --------------------------
	.section	.nv.info._Z9FooKernelI12KernelPolicyILi256ELi2ELi1EEiEvPT0_,"",@"SHT_CUDA_INFO"
	.sectionflags	@""
	.align	4


	//----- nvinfo : EIATTR_CUDA_API_VERSION
	.align		4
        /*0000*/ 	.byte	0x04, 0x37
        /*0002*/ 	.short	(.L_19 - .L_18)
.L_18:
        /*0004*/ 	.word	0x00000082


	//----- nvinfo : EIATTR_KPARAM_INFO
	.align		4
.L_19:
        /*0008*/ 	.byte	0x04, 0x17
        /*000a*/ 	.short	(.L_21 - .L_20)
.L_20:
        /*000c*/ 	.word	0x00000000
        /*0010*/ 	.short	0x0000
        /*0012*/ 	.short	0x0000
        /*0014*/ 	.byte	0x00, 0xf5, 0x21, 0x00


	//----- nvinfo : EIATTR_SPARSE_MMA_MASK
	.align		4
.L_21:
        /*0018*/ 	.byte	0x03, 0x50
        /*001a*/ 	.short	0x0000


	//----- nvinfo : EIATTR_MAXREG_COUNT
	.align		4
        /*001c*/ 	.byte	0x03, 0x1b
        /*001e*/ 	.short	0x00ff


	//----- nvinfo : EIATTR_MERCURY_ISA_VERSION
	.align		4
        /*0020*/ 	.byte	0x03, 0x5f
        /*0022*/ 	.short	0x0101


	//----- nvinfo : EIATTR_VRC_CTA_INIT_COUNT
	.align		4
        /*0024*/ 	.byte	0x02, 0x4a
	.zero		1
	.zero		1


	//----- nvinfo : EIATTR_EXIT_INSTR_OFFSETS
	.align		4
        /*0028*/ 	.byte	0x04, 0x1c
        /*002a*/ 	.short	(.L_23 - .L_22)


	//   ....[0]....
.L_22:
        /*002c*/ 	.word	0x00000050


	//----- nvinfo : EIATTR_CBANK_PARAM_SIZE
	.align		4
.L_23:
        /*0030*/ 	.byte	0x03, 0x19
        /*0032*/ 	.short	0x0008


	//----- nvinfo : EIATTR_PARAM_CBANK
	.align		4
        /*0034*/ 	.byte	0x04, 0x0a
        /*0036*/ 	.short	(.L_25 - .L_24)
	.align		4
.L_24:
        /*0038*/ 	.word	index@(.nv.constant0._Z9FooKernelI12KernelPolicyILi256ELi2ELi1EEiEvPT0_)
        /*003c*/ 	.short	0x0380
        /*003e*/ 	.short	0x0008


	//----- nvinfo : EIATTR_SW_WAR
	.align		4
.L_25:
        /*0040*/ 	.byte	0x04, 0x36
        /*0042*/ 	.short	(.L_27 - .L_26)
.L_26:
        /*0044*/ 	.word	0x00000008
.L_27:


//--------------------- .nv.info._Z9FooKernelIN11FooDispatchIiE12OpaquePolicyEiEvPT0_ --------------------------
	.section	.nv.info._Z9FooKernelIN11FooDispatchIiE12OpaquePolicyEiEvPT0_,"",@"SHT_CUDA_INFO"
	.sectionflags	@""
	.align	4


	//----- nvinfo : EIATTR_CUDA_API_VERSION
	.align		4
        /*0000*/ 	.byte	0x04, 0x37
        /*0002*/ 	.short	(.L_29 - .L_28)
.L_28:
        /*0004*/ 	.word	0x00000082


	//----- nvinfo : EIATTR_KPARAM_INFO
	.align		4
.L_29:
        /*0008*/ 	.byte	0x04, 0x17
        /*000a*/ 	.short	(.L_31 - .L_30)
.L_30:
        /*000c*/ 	.word	0x00000000
        /*0010*/ 	.short	0x0000
        /*0012*/ 	.short	0x0000
        /*0014*/ 	.byte	0x00, 0xf5, 0x21, 0x00


	//----- nvinfo : EIATTR_SPARSE_MMA_MASK
	.align		4
.L_31:
        /*0018*/ 	.byte	0x03, 0x50
        /*001a*/ 	.short	0x0000


	//----- nvinfo : EIATTR_MAXREG_COUNT
	.align		4
        /*001c*/ 	.byte	0x03, 0x1b
        /*001e*/ 	.short	0x00ff


	//----- nvinfo : EIATTR_MERCURY_ISA_VERSION
	.align		4
        /*0020*/ 	.byte	0x03, 0x5f
        /*0022*/ 	.short	0x0101


	//----- nvinfo : EIATTR_VRC_CTA_INIT_COUNT
	.align		4
        /*0024*/ 	.byte	0x02, 0x4a
	.zero		1
	.zero		1


	//----- nvinfo : EIATTR_EXIT_INSTR_OFFSETS
	.align		4
        /*0028*/ 	.byte	0x04, 0x1c
        /*002a*/ 	.short	(.L_33 - .L_32)


	//   ....[0]....
.L_32:
        /*002c*/ 	.word	0x00000050


	//----- nvinfo : EIATTR_CBANK_PARAM_SIZE
	.align		4
.L_33:
        /*0030*/ 	.byte	0x03, 0x19
        /*0032*/ 	.short	0x0008


	//----- nvinfo : EIATTR_PARAM_CBANK
	.align		4
        /*0034*/ 	.byte	0x04, 0x0a
        /*0036*/ 	.short	(.L_35 - .L_34)
	.align		4
.L_34:
        /*0038*/ 	.word	index@(.nv.constant0._Z9FooKernelIN11FooDispatchIiE12OpaquePolicyEiEvPT0_)
        /*003c*/ 	.short	0x0380
        /*003e*/ 	.short	0x0008


	//----- nvinfo : EIATTR_SW_WAR
	.align		4
.L_35:
        /*0040*/ 	.byte	0x04, 0x36
        /*0042*/ 	.short	(.L_37 - .L_36)
.L_36:
        /*0044*/ 	.word	0x00000008
.L_37:


//--------------------- .nv.info._Z11EmptyKernelIvEvv --------------------------
	.section	.nv.info._Z11EmptyKernelIvEvv,"",@"SHT_CUDA_INFO"
	.sectionflags	@""
	.align	4


	//----- nvinfo : EIATTR_CUDA_API_VERSION
	.align		4
        /*0000*/ 	.byte	0x04, 0x37
        /*0002*/ 	.short	(.L_39 - .L_38)
.L_38:
        /*0004*/ 	.word	0x00000082


	//----- nvinfo : EIATTR_SPARSE_MMA_MASK
	.align		4
.L_39:
        /*0008*/ 	.byte	0x03, 0x50
        /*000a*/ 	.short	0x0000


	//----- nvinfo : EIATTR_MAXREG_COUNT
	.align		4
        /*000c*/ 	.byte	0x03, 0x1b
        /*000e*/ 	.short	0x00ff


	//----- nvinfo : EIATTR_MERCURY_ISA_VERSION
	.align		4
        /*0010*/ 	.byte	0x03, 0x5f
        /*0012*/ 	.short	0x0101


	//----- nvinfo : EIATTR_VRC_CTA_INIT_COUNT
	.align		4
        /*0014*/ 	.byte	0x02, 0x4a
	.zero		1
	.zero		1


	//----- nvinfo : EIATTR_EXIT_INSTR_OFFSETS
	.align		4
        /*0018*/ 	.byte	0x04, 0x1c
        /*001a*/ 	.short	(.L_41 - .L_40)


	//   ....[0]....
.L_40:
        /*001c*/ 	.word	0x00000010


	//----- nvinfo : EIATTR_SW_WAR
	.align		4
.L_41:
        /*0020*/ 	.byte	0x04, 0x36
        /*0022*/ 	.short	(.L_43 - .L_42)
.L_42:
        /*0024*/ 	.word	0x00000008
.L_43:


//--------------------- .nv.callgraph             --------------------------
	.section	.nv.callgraph,"",@"SHT_CUDA_CALLGRAPH"
	.align	4
	.sectionentsize	8
	.align		4
        /*0000*/ 	.word	0x00000000
	.align		4
        /*0004*/ 	.word	0xffffffff
	.align		4
        /*0008*/ 	.word	0x00000000
	.align		4
        /*000c*/ 	.word	0xfffffffe
	.align		4
        /*0010*/ 	.word	0x00000000
	.align		4
        /*0014*/ 	.word	0xfffffffd
	.align		4
        /*0018*/ 	.word	0x00000000
	.align		4
        /*001c*/ 	.word	0xfffffffc


//--------------------- .text._Z9FooKernelI12KernelPolicyILi256ELi2ELi1EEiEvPT0_ --------------------------
	.section	.text._Z9FooKernelI12KernelPolicyILi256ELi2ELi1EEiEvPT0_,"ax",@progbits
	.align	128
        .global         _Z9FooKernelI12KernelPolicyILi256ELi2ELi1EEiEvPT0_
        .type           _Z9FooKernelI12KernelPolicyILi256ELi2ELi1EEiEvPT0_,@function
        .size           _Z9FooKernelI12KernelPolicyILi256ELi2ELi1EEiEvPT0_,(.L_x_3 - _Z9FooKernelI12KernelPolicyILi256ELi2ELi1EEiEvPT0_)
        .other          _Z9FooKernelI12KernelPolicyILi256ELi2ELi1EEiEvPT0_,@"STO_CUDA_ENTRY STV_DEFAULT"
_Z9FooKernelI12KernelPolicyILi256ELi2ELi1EEiEvPT0_:
.text._Z9FooKernelI12KernelPolicyILi256ELi2ELi1EEiEvPT0_:
[----:B------:R-:W-:Y:S08]  /*0000*/  LDC R1, c[0x0][0x37c] ;  /* 0x0000df00ff017b82 */ /* 0x000ff00000000800 */
[----:B------:R-:W0:Y:S01]  /*0010*/  LDC.64 R2, c[0x0][0x380] ;  /* 0x0000e000ff027b82 */ /* 0x000e220000000a00 */
[----:B------:R-:W0:Y:S01]  /*0020*/  LDCU.64 UR4, c[0x0][0x358] ;  /* 0x00006b00ff0477ac */ /* 0x000e220008000a00 */
[----:B------:R-:W-:-:S05]  /*0030*/  HFMA2 R5, -RZ, RZ, 0, 3.0517578125e-05 ;  /* 0x00000200ff057431 */ /* 0x000fca00000001ff */
[----:B0-----:R-:W-:Y:S01]  /*0040*/  STG.E desc[UR4][R2.64], R5 ;  /* 0x0000000502007986 */ /* 0x001fe2000c101904 */
[----:B------:R-:W-:Y:S05]  /*0050*/  EXIT ;  /* 0x000000000000794d */ /* 0x000fea0003800000 */
.L_x_0:
[----:B------:R-:W-:-:S00]  /*0060*/  BRA `(.L_x_0) ;  /* 0xfffffffc00fc7947 */ /* 0x000fc0000383ffff */
[----:B------:R-:W-:-:S00]  /*0070*/  NOP ;  /* 0x0000000000007918 */ /* 0x000fc00000000000 */
        /* <DEDUP_REMOVED lines=8> */
.L_x_3:


//--------------------- .text._Z9FooKernelIN11FooDispatchIiE12OpaquePolicyEiEvPT0_ --------------------------
	.section	.text._Z9FooKernelIN11FooDispatchIiE12OpaquePolicyEiEvPT0_,"ax",@progbits
	.align	128
        .global         _Z9FooKernelIN11FooDispatchIiE12OpaquePolicyEiEvPT0_
        .type           _Z9FooKernelIN11FooDispatchIiE12OpaquePolicyEiEvPT0_,@function
        .size           _Z9FooKernelIN11FooDispatchIiE12OpaquePolicyEiEvPT0_,(.L_x_4 - _Z9FooKernelIN11FooDispatchIiE12OpaquePolicyEiEvPT0_)
        .other          _Z9FooKernelIN11FooDispatchIiE12OpaquePolicyEiEvPT0_,@"STO_CUDA_ENTRY STV_DEFAULT"
_Z9FooKernelIN11FooDispatchIiE12OpaquePolicyEiEvPT0_:
.text._Z9FooKernelIN11FooDispatchIiE12OpaquePolicyEiEvPT0_:
[----:B------:R-:W-:Y:S08]  /*0000*/  LDC R1, c[0x0][0x37c] ;  /* 0x0000df00ff017b82 */ /* 0x000ff00000000800 */
[----:B------:R-:W0:Y:S01]  /*0010*/  LDC.64 R2, c[0x0][0x380] ;  /* 0x0000e000ff027b82 */ /* 0x000e220000000a00 */
[----:B------:R-:W0:Y:S01]  /*0020*/  LDCU.64 UR4, c[0x0][0x358] ;  /* 0x00006b00ff0477ac */ /* 0x000e220008000a00 */
[----:B------:R-:W-:-:S05]  /*0030*/  HFMA2 R5, -RZ, RZ, 0, 2 ;  /* 0x00004000ff057431 */ /* 0x000fca00000001ff */
[----:B0-----:R-:W-:Y:S01]  /*0040*/  STG.E desc[UR4][R2.64], R5 ;  /* 0x0000000502007986 */ /* 0x001fe2000c101904 */
[----:B------:R-:W-:Y:S05]  /*0050*/  EXIT ;  /* 0x000000000000794d */ /* 0x000fea0003800000 */
.L_x_1:
        /* <DEDUP_REMOVED lines=10> */
.L_x_4:


//--------------------- .text._Z11EmptyKernelIvEvv --------------------------
	.section	.text._Z11EmptyKernelIvEvv,"ax",@progbits
	.align	128
        .global         _Z11EmptyKernelIvEvv
        .type           _Z11EmptyKernelIvEvv,@function
        .size           _Z11EmptyKernelIvEvv,(.L_x_5 - _Z11EmptyKernelIvEvv)
        .other          _Z11EmptyKernelIvEvv,@"STO_CUDA_ENTRY STV_DEFAULT"
_Z11EmptyKernelIvEvv:
.text._Z11EmptyKernelIvEvv:
[----:B------:R-:W-:Y:S01]  /*0000*/  LDC R1, c[0x0][0x37c] ;  /* 0x0000df00ff017b82 */ /* 0x000fe20000000800 */
[----:B------:R-:W-:Y:S05]  /*0010*/  EXIT ;  /* 0x000000000000794d */ /* 0x000fea0003800000 */
.L_x_2:
        /* <DEDUP_REMOVED lines=14> */
.L_x_5:


//--------------------- .nv.shared.reserved.0     --------------------------
	.section	.nv.shared.reserved.0,"aw",@nobits
	.weak		__nv_reservedSMEM_offset_0_alias
	.size		__nv_reservedSMEM_offset_0_alias, 0, 64
	.other		__nv_reservedSMEM_offset_0_alias,@"STO_CUDA_RESERVED_SHARED STV_DEFAULT"
__nv_reservedSMEM_offset_0_alias:
	.zero		0
	.zero		64


//--------------------- .nv.constant0._Z9FooKernelI12KernelPolicyILi256ELi2ELi1EEiEvPT0_ --------------------------
	.section	.nv.constant0._Z9FooKernelI12KernelPolicyILi256ELi2ELi1EEiEvPT0_,"a",@progbits
	.sectionflags	@""
	.align	4
.nv.constant0._Z9FooKernelI12KernelPolicyILi256ELi2ELi1EEiEvPT0_:
	.zero		904


//--------------------- .nv.constant0._Z9FooKernelIN11FooDispatchIiE12OpaquePolicyEiEvPT0_ --------------------------
	.section	.nv.constant0._Z9FooKernelIN11FooDispatchIiE12OpaquePolicyEiEvPT0_,"a",@progbits
	.sectionflags	@""
	.align	4
.nv.constant0._Z9FooKernelIN11FooDispatchIiE12OpaquePolicyEiEvPT0_:
	.zero		904


//--------------------- .nv.constant0._Z11EmptyKernelIvEvv --------------------------
	.section	.nv.constant0._Z11EmptyKernelIvEvv,"a",@progbits
	.sectionflags	@""
	.align	4
.nv.constant0._Z11EmptyKernelIvEvv:
	.zero		896


//--------------------- SYMBOLS --------------------------

	.type		.nv.reservedSmem.offset0,@object
	.size		.nv.reservedSmem.offset0,0x4
